//
// Generated by NVIDIA NVVM Compiler
//
// Compiler Build ID: CL-36424714
// Cuda compilation tools, release 13.0, V13.0.88
// Based on NVVM 20.0.0
//

.version 9.0
.target sm_100
.address_size 64

	// .globl	_Z3addPiS_S_
.extern .func  (.param .b32 func_retval0) vprintf
(
	.param .b64 vprintf_param_0,
	.param .b64 vprintf_param_1
)
;
.global .align 1 .b8 $str[64] = {103, 114, 105, 100, 68, 105, 109, 46, 120, 58, 32, 37, 100, 44, 32, 98, 108, 111, 99, 107, 73, 100, 120, 46, 120, 58, 32, 37, 100, 44, 32, 116, 104, 114, 101, 97, 100, 73, 100, 120, 46, 120, 58, 32, 37, 100, 44, 32, 98, 108, 111, 99, 107, 68, 105, 109, 46, 120, 58, 32, 37, 100, 10};

.visible .entry _Z3addPiS_S_(
	.param .u64 .ptr .align 1 _Z3addPiS_S__param_0,
	.param .u64 .ptr .align 1 _Z3addPiS_S__param_1,
	.param .u64 .ptr .align 1 _Z3addPiS_S__param_2
)
{
	.local .align 16 .b8 	__local_depot0[16];
	.reg .b64 	%SP;
	.reg .b64 	%SPL;
	.reg .pred 	%p<3>;
	.reg .b32 	%r<16>;
	.reg .b64 	%rd<15>;

	mov.u64 	%SPL, __local_depot0;
	cvta.local.u64 	%SP, %SPL;
	ld.param.u64 	%rd4, [_Z3addPiS_S__param_0];
	ld.param.u64 	%rd5, [_Z3addPiS_S__param_1];
	ld.param.u64 	%rd6, [_Z3addPiS_S__param_2];
	mov.u32 	%r1, %tid.x;
	mov.u32 	%r2, %ctaid.x;
	mov.u32 	%r3, %ntid.x;
	mad.lo.s32 	%r15, %r2, %r3, %r1;
	setp.gt.s32 	%p1, %r15, 33791;
	@%p1 bra 	$L__BB0_3;
	mov.u32 	%r8, %nctaid.x;
	mul.lo.s32 	%r5, %r3, %r8;
	cvta.to.global.u64 	%rd1, %rd4;
	cvta.to.global.u64 	%rd2, %rd5;
	cvta.to.global.u64 	%rd3, %rd6;
$L__BB0_2:
	mul.wide.s32 	%rd7, %r15, 4;
	add.s64 	%rd8, %rd1, %rd7;
	ld.global.u32 	%r9, [%rd8];
	add.s64 	%rd9, %rd2, %rd7;
	ld.global.u32 	%r10, [%rd9];
	add.s32 	%r11, %r10, %r9;
	add.s64 	%rd10, %rd3, %rd7;
	st.global.u32 	[%rd10], %r11;
	add.s32 	%r15, %r15, %r5;
	setp.lt.s32 	%p2, %r15, 33792;
	@%p2 bra 	$L__BB0_2;
$L__BB0_3:
	add.u64 	%rd11, %SP, 0;
	add.u64 	%rd12, %SPL, 0;
	mov.u32 	%r12, %nctaid.x;
	st.local.v4.u32 	[%rd12], {%r12, %r2, %r1, %r3};
	mov.u64 	%rd13, $str;
	cvta.global.u64 	%rd14, %rd13;
	{ // callseq 0, 0
	.param .b64 param0;
	st.param.b64 	[param0], %rd14;
	.param .b64 param1;
	st.param.b64 	[param1], %rd11;
	.param .b32 retval0;
	call.uni (retval0), 
	vprintf, 
	(
	param0, 
	param1
	);
	ld.param.b32 	%r13, [retval0];
	} // callseq 0
	ret;

}


// ===== COMPILED SASS (sm_100) =====

	.target	sm_100

	.elftype	@"ET_EXEC"


//--------------------- .note.nv.tkinfo           --------------------------
	.section	.note.nv.tkinfo,"",@"SHT_NOTE"
	.sectionflags	@"SHF_NOTE_NV_TKINFO"
	.tkinfo
        /*0018*/ 	.word	0x00000002
        /*0030*/ 	.string	""
        /*0030*/ 	.string	"ptxas"
        /*0030*/ 	.string	"Cuda compilation tools, release 13.0, V13.0.88"
        /*0030*/ 	.string	"Build cuda_13.0.r13.0/compiler.36424714_0"
        /*0030*/ 	.string	"-arch sm_100 -m 64 "



//--------------------- .note.nv.cuinfo           --------------------------
	.section	.note.nv.cuinfo,"",@"SHT_NOTE"
	.sectionflags	@"SHF_NOTE_NV_CUINFO"
        /*0018*/ 	.short	0x0002
        /*001a*/ 	.short	0x0064
        /*001c*/ 	.short	0x0082
	.zero		2


//--------------------- .nv.info                  --------------------------
	.section	.nv.info,"",@"SHT_CUDA_INFO"
	.align	4


	//----- nvinfo : EIATTR_REGCOUNT
	.align		4
        /*0000*/ 	.byte	0x04, 0x2f
        /*0002*/ 	.short	(.L_2 - .L_1)
	.align		4
.L_1:
        /*0004*/ 	.word	index@(_Z3addPiS_S_)
        /*0008*/ 	.word	0x0000001c


	//----- nvinfo : EIATTR_FRAME_SIZE
	.align		4
.L_2:
        /*000c*/ 	.byte	0x04, 0x11
        /*000e*/ 	.short	(.L_4 - .L_3)
	.align		4
.L_3:
        /*0010*/ 	.word	index@(_Z3addPiS_S_)
        /*0014*/ 	.word	0x00000010


	//----- nvinfo : EIATTR_MIN_STACK_SIZE
	.align		4
.L_4:
        /*0018*/ 	.byte	0x04, 0x12
        /*001a*/ 	.short	(.L_6 - .L_5)
	.align		4
.L_5:
        /*001c*/ 	.word	index@(_Z3addPiS_S_)
        /*0020*/ 	.word	0x00000010
.L_6:


//--------------------- .nv.compat                --------------------------
	.section	.nv.compat,"",@"SHT_CUDA_COMPAT_INFO"
	.align	4
        /*0000*/ 	.byte	0x02, 0x09, 0x00, 0x00, 0x02, 0x02, 0x01, 0x00, 0x02, 0x05, 0x05, 0x00, 0x03, 0x07, 0x01, 0x01
        /*0010*/ 	.byte	0x02, 0x03, 0x00, 0x00, 0x02, 0x06, 0x01, 0x00, 0x04, 0x0b, 0x08, 0x00, 0x09, 0x00, 0x00, 0x00
        /*0020*/ 	.byte	0x00, 0x00, 0x00, 0x00


//--------------------- .nv.info._Z3addPiS_S_     --------------------------
	.section	.nv.info._Z3addPiS_S_,"",@"SHT_CUDA_INFO"
	.sectionflags	@""
	.align	4


	//----- nvinfo : EIATTR_CUDA_API_VERSION
	.align		4
        /*0000*/ 	.byte	0x04, 0x37
        /*0002*/ 	.short	(.L_8 - .L_7)
.L_7:
        /*0004*/ 	.word	0x00000082


	//----- nvinfo : EIATTR_KPARAM_INFO
	.align		4
.L_8:
        /*0008*/ 	.byte	0x04, 0x17
        /*000a*/ 	.short	(.L_10 - .L_9)
.L_9:
        /*000c*/ 	.word	0x00000000
        /*0010*/ 	.short	0x0002
        /*0012*/ 	.short	0x0010
        /*0014*/ 	.byte	0x00, 0xf5, 0x21, 0x00


	//----- nvinfo : EIATTR_KPARAM_INFO
	.align		4
.L_10:
        /*0018*/ 	.byte	0x04, 0x17
        /*001a*/ 	.short	(.L_12 - .L_11)
.L_11:
        /*001c*/ 	.word	0x00000000
        /*0020*/ 	.short	0x0001
        /*0022*/ 	.short	0x0008
        /*0024*/ 	.byte	0x00, 0xf5, 0x21, 0x00


	//----- nvinfo : EIATTR_KPARAM_INFO
	.align		4
.L_12:
        /*0028*/ 	.byte	0x04, 0x17
        /*002a*/ 	.short	(.L_14 - .L_13)
.L_13:
        /*002c*/ 	.word	0x00000000
        /*0030*/ 	.short	0x0000
        /*0032*/ 	.short	0x0000
        /*0034*/ 	.byte	0x00, 0xf5, 0x21, 0x00


	//----- nvinfo : EIATTR_SPARSE_MMA_MASK
	.align		4
.L_14:
        /*0038*/ 	.byte	0x03, 0x50
        /*003a*/ 	.short	0x0000


	//----- nvinfo : EIATTR_MAXREG_COUNT
	.align		4
        /*003c*/ 	.byte	0x03, 0x1b
        /*003e*/ 	.short	0x00ff


	//----- nvinfo : EIATTR_EXTERNS
	.align		4
        /*0040*/ 	.byte	0x04, 0x0f
        /*0042*/ 	.short	(.L_16 - .L_15)


	//   ....[0]....
	.align		4
.L_15:
        /*0044*/ 	.word	index@(vprintf)


	//----- nvinfo : EIATTR_MERCURY_ISA_VERSION
	.align		4
.L_16:
        /*0048*/ 	.byte	0x03, 0x5f
        /*004a*/ 	.short	0x0101


	//----- nvinfo : EIATTR_VRC_CTA_INIT_COUNT
	.align		4
        /*004c*/ 	.byte	0x02, 0x4a
	.zero		1
	.zero		1


	//----- nvinfo : EIATTR_SYSCALL_OFFSETS
	.align		4
        /*0050*/ 	.byte	0x04, 0x46
        /*0052*/ 	.short	(.L_18 - .L_17)


	//   ....[0]....
.L_17:
        /*0054*/ 	.word	0x000002a0


	//----- nvinfo : EIATTR_EXIT_INSTR_OFFSETS
	.align		4
.L_18:
        /*0058*/ 	.byte	0x04, 0x1c
        /*005a*/ 	.short	(.L_20 - .L_19)


	//   ....[0]....
.L_19:
        /*005c*/ 	.word	0x000002b0


	//----- nvinfo : EIATTR_CRS_STACK_SIZE
	.align		4
.L_20:
        /*0060*/ 	.byte	0x04, 0x1e
        /*0062*/ 	.short	(.L_22 - .L_21)
.L_21:
        /*0064*/ 	.word	0x00000000


	//----- nvinfo : EIATTR_CBANK_PARAM_SIZE
	.align		4
.L_22:
        /*0068*/ 	.byte	0x03, 0x19
        /*006a*/ 	.short	0x0018


	//----- nvinfo : EIATTR_PARAM_CBANK
	.align		4
        /*006c*/ 	.byte	0x04, 0x0a
        /*006e*/ 	.short	(.L_24 - .L_23)
	.align		4
.L_23:
        /*0070*/ 	.word	index@(.nv.constant0._Z3addPiS_S_)
        /*0074*/ 	.short	0x0380
        /*0076*/ 	.short	0x0018


	//----- nvinfo : EIATTR_SW_WAR
	.align		4
.L_24:
        /*0078*/ 	.byte	0x04, 0x36
        /*007a*/ 	.short	(.L_26 - .L_25)
.L_25:
        /*007c*/ 	.word	0x00000008
.L_26:


//--------------------- .nv.callgraph             --------------------------
	.section	.nv.callgraph,"",@"SHT_CUDA_CALLGRAPH"
	.align	4
	.sectionentsize	8
	.align		4
        /*0000*/ 	.word	0x00000000
	.align		4
        /*0004*/ 	.word	0xffffffff
	.align		4
        /*0008*/ 	.word	index@(_Z3addPiS_S_)
	.align		4
        /*000c*/ 	.word	index@(vprintf)
	.align		4
        /*0010*/ 	.word	0x00000000
	.align		4
        /*0014*/ 	.word	0xfffffffe
	.align		4
        /*0018*/ 	.word	0x00000000
	.align		4
        /*001c*/ 	.word	0xfffffffd
	.align		4
        /*0020*/ 	.word	0x00000000
	.align		4
        /*0024*/ 	.word	0xfffffffc


//--------------------- .nv.constant4             --------------------------
	.section	.nv.constant4,"a",@progbits
	.align	8
	.align		8
.nv.constant4:
        /*0000*/ 	.dword	vprintf
	.align		8
        /*0008*/ 	.dword	$str


//--------------------- .text._Z3addPiS_S_        --------------------------
	.section	.text._Z3addPiS_S_,"ax",@progbits
	.align	128
        .global         _Z3addPiS_S_
        .type           _Z3addPiS_S_,@function
        .size           _Z3addPiS_S_,(.L_x_5 - _Z3addPiS_S_)
        .other          _Z3addPiS_S_,@"STO_CUDA_ENTRY STV_DEFAULT"
_Z3addPiS_S_:
.text._Z3addPiS_S_:
[----:B------:R-:W0:Y:S01]  /*0000*/  LDC R1, c[0x0][0x37c] ;  /* 0x0000df00ff017b82 */ /* 0x000e220000000800 */
[----:B------:R-:W1:Y:S01]  /*0010*/  S2R R10, SR_TID.X ;  /* 0x00000000000a7919 */ /* 0x000e620000002100 */
[----:B------:R-:W2:Y:S06]  /*0020*/  LDCU UR5, c[0x0][0x2fc] ;  /* 0x00005f80ff0577ac */ /* 0x000eac0008000800 */
[----:B------:R-:W1:Y:S01]  /*0030*/  LDC R11, c[0x0][0x360] ;  /* 0x0000d800ff0b7b82 */ /* 0x000e620000000800 */
[----:B0-----:R-:W-:Y:S01]  /*0040*/  VIADD R1, R1, 0xfffffff0 ;  /* 0xfffffff001017836 */ /* 0x001fe20000000000 */
[----:B------:R-:W1:Y:S01]  /*0050*/  S2R R9, SR_CTAID.X ;  /* 0x0000000000097919 */ /* 0x000e620000002500 */
[----:B------:R-:W0:Y:S01]  /*0060*/  LDCU UR4, c[0x0][0x2f8] ;  /* 0x00005f00ff0477ac */ /* 0x000e220008000800 */
[----:B------:R-:W-:Y:S02]  /*0070*/  BSSY.RECONVERGENT B0, `(.L_x_0) ;  /* 0x000001a000007945 */ /* 0x000fe40003800200 */
[----:B0-----:R-:W-:-:S05]  /*0080*/  IADD3 R6, P1, PT, R1, UR4, RZ ;  /* 0x0000000401067c10 */ /* 0x001fca000ff3e0ff */
[----:B--2---:R-:W-:Y:S02]  /*0090*/  IMAD.X R7, RZ, RZ, UR5, P1 ;  /* 0x00000005ff077e24 */ /* 0x004fe400088e06ff */
[----:B-1----:R-:W-:-:S05]  /*00a0*/  IMAD R0, R9, R11, R10 ;  /* 0x0000000b09007224 */ /* 0x002fca00078e020a */
[----:B------:R-:W-:-:S13]  /*00b0*/  ISETP.GT.AND P0, PT, R0, 0x83ff, PT ;  /* 0x000083ff0000780c */ /* 0x000fda0003f04270 */
[----:B------:R-:W-:Y:S05]  /*00c0*/  @P0 BRA `(.L_x_1) ;  /* 0x0000000000500947 */ /* 0x000fea0003800000 */
[----:B------:R-:W0:Y:S01]  /*00d0*/  LDC.64 R22, c[0x0][0x358] ;  /* 0x0000d600ff167b82 */ /* 0x000e220000000a00 */
[----:B------:R-:W1:Y:S07]  /*00e0*/  LDCU UR4, c[0x0][0x370] ;  /* 0x00006e00ff0477ac */ /* 0x000e6e0008000800 */
[----:B------:R-:W2:Y:S08]  /*00f0*/  LDC.64 R2, c[0x0][0x390] ;  /* 0x0000e400ff027b82 */ /* 0x000eb00000000a00 */
[----:B------:R-:W3:Y:S01]  /*0100*/  LDC.64 R4, c[0x0][0x380] ;  /* 0x0000e000ff047b82 */ /* 0x000ee20000000a00 */
[----:B-1----:R-:W-:-:S07]  /*0110*/  IMAD R21, R11, UR4, RZ ;  /* 0x000000040b157c24 */ /* 0x002fce000f8e02ff */
[----:B------:R-:W1:Y:S02]  /*0120*/  LDC.64 R12, c[0x0][0x388] ;  /* 0x0000e200ff0c7b82 */ /* 0x000e640000000a00 */
.L_x_2:
[----:B0-----:R-:W-:Y:S01]  /*0130*/  R2UR UR4, R22 ;  /* 0x00000000160472ca */ /* 0x001fe200000e0000 */
[----:B---3--:R-:W-:Y:S01]  /*0140*/  IMAD.WIDE R14, R0, 0x4, R4 ;  /* 0x00000004000e7825 */ /* 0x008fe200078e0204 */
[C---:B------:R-:W-:Y:S02]  /*0150*/  R2UR UR5, R23.reuse ;  /* 0x00000000170572ca */ /* 0x040fe400000e0000 */
[----:B------:R-:W-:Y:S01]  /*0160*/  R2UR UR6, R22 ;  /* 0x00000000160672ca */ /* 0x000fe200000e0000 */
[----:B-1----:R-:W-:Y:S01]  /*0170*/  IMAD.WIDE R16, R0, 0x4, R12 ;  /* 0x0000000400107825 */ /* 0x002fe200078e020c */
[----:B------:R-:W-:-:S09]  /*0180*/  R2UR UR7, R23 ;  /* 0x00000000170772ca */ /* 0x000fd200000e0000 */
[----:B------:R-:W3:Y:S04]  /*0190*/  LDG.E R14, desc[UR4][R14.64] ;  /* 0x000000040e0e7981 */ /* 0x000ee8000c1e1900 */
[----:B------:R-:W3:Y:S01]  /*01a0*/  LDG.E R17, desc[UR6][R16.64] ;  /* 0x0000000610117981 */ /* 0x000ee2000c1e1900 */
[----:B--2-4-:R-:W-:Y:S01]  /*01b0*/  IMAD.WIDE R18, R0, 0x4, R2 ;  /* 0x0000000400127825 */ /* 0x014fe200078e0202 */
[----:B------:R-:W-:-:S04]  /*01c0*/  IADD3 R0, PT, PT, R21, R0, RZ ;  /* 0x0000000015007210 */ /* 0x000fc80007ffe0ff */
[----:B------:R-:W-:Y:S01]  /*01d0*/  ISETP.GE.AND P0, PT, R0, 0x8400, PT ;  /* 0x000084000000780c */ /* 0x000fe20003f06270 */
[----:B---3--:R-:W-:-:S05]  /*01e0*/  IMAD.IADD R25, R14, 0x1, R17 ;  /* 0x000000010e197824 */ /* 0x008fca00078e0211 */
[----:B------:R4:W-:Y:S07]  /*01f0*/  STG.E desc[UR4][R18.64], R25 ;  /* 0x0000001912007986 */ /* 0x0009ee000c101904 */
[----:B------:R-:W-:Y:S05]  /*0200*/  @!P0 BRA `(.L_x_2) ;  /* 0xfffffffc00c88947 */ /* 0x000fea000383ffff */
.L_x_1:
[----:B------:R-:W-:Y:S05]  /*0210*/  BSYNC.RECONVERGENT B0 ;  /* 0x0000000000007941 */ /* 0x000fea0003800200 */
.L_x_0:
[----:B------:R-:W0:Y:S01]  /*0220*/  LDC R8, c[0x0][0x370] ;  /* 0x0000dc00ff087b82 */ /* 0x000e220000000800 */
[----:B------:R-:W-:Y:S01]  /*0230*/  MOV R0, 0x0 ;  /* 0x0000000000007802 */ /* 0x000fe20000000f00 */
[----:B------:R-:W1:Y:S06]  /*0240*/  LDCU.64 UR4, c[0x4][0x8] ;  /* 0x01000100ff0477ac */ /* 0x000e6c0008000a00 */
[----:B------:R2:W3:Y:S01]  /*0250*/  LDC.64 R2, c[0x4][R0] ;  /* 0x0100000000027b82 */ /* 0x0004e20000000a00 */
[----:B-1----:R-:W-:Y:S01]  /*0260*/  IMAD.U32 R4, RZ, RZ, UR4 ;  /* 0x00000004ff047e24 */ /* 0x002fe2000f8e00ff */
[----:B------:R-:W-:Y:S01]  /*0270*/  MOV R5, UR5 ;  /* 0x0000000500057c02 */ /* 0x000fe20008000f00 */
[----:B0-----:R2:W-:Y:S06]  /*0280*/  STL.128 [R1], R8 ;  /* 0x0000000801007387 */ /* 0x0015ec0000100c00 */
[----:B------:R-:W-:-:S07]  /*0290*/  LEPC R20, `(.L_x_3) ;  /* 0x000000001014794e */ /* 0x000fce0000000000 */
[----:B--234-:R-:W-:Y:S05]  /*02a0*/  CALL.ABS.NOINC R2 ;  /* 0x0000000002007343 */ /* 0x01cfea0003c00000 */
.L_x_3:
[----:B------:R-:W-:Y:S05]  /*02b0*/  EXIT ;  /* 0x000000000000794d */ /* 0x000fea0003800000 */
.L_x_4:
[----:B------:R-:W-:-:S00]  /*02c0*/  BRA `(.L_x_4) ;  /* 0xfffffffc00fc7947 */ /* 0x000fc0000383ffff */
[----:B------:R-:W-:-:S00]  /*02d0*/  NOP ;  /* 0x0000000000007918 */ /* 0x000fc00000000000 */
        /* <DEDUP_REMOVED lines=10> */
.L_x_5:


//--------------------- .nv.global.init           --------------------------
	.section	.nv.global.init,"aw",@progbits
.nv.global.init:
	.type		$str,@object
	.size		$str,(.L_0 - $str)
$str:
        /*0000*/ 	.byte	0x67, 0x72, 0x69, 0x64, 0x44, 0x69, 0x6d, 0x2e, 0x78, 0x3a, 0x20, 0x25, 0x64, 0x2c, 0x20, 0x62
        /*0010*/ 	.byte	0x6c, 0x6f, 0x63, 0x6b, 0x49, 0x64, 0x78, 0x2e, 0x78, 0x3a, 0x20, 0x25, 0x64, 0x2c, 0x20, 0x74
        /*0020*/ 	.byte	0x68, 0x72, 0x65, 0x61, 0x64, 0x49, 0x64, 0x78, 0x2e, 0x78, 0x3a, 0x20, 0x25, 0x64, 0x2c, 0x20
        /*0030*/ 	.byte	0x62, 0x6c, 0x6f, 0x63, 0x6b, 0x44, 0x69, 0x6d, 0x2e, 0x78, 0x3a, 0x20, 0x25, 0x64, 0x0a, 0x00
.L_0:


//--------------------- .nv.shared.reserved.0     --------------------------
	.section	.nv.shared.reserved.0,"aw",@nobits
	.weak		__nv_reservedSMEM_offset_0_alias
	.size		__nv_reservedSMEM_offset_0_alias, 0, 64
	.other		__nv_reservedSMEM_offset_0_alias,@"STO_CUDA_RESERVED_SHARED STV_DEFAULT"
__nv_reservedSMEM_offset_0_alias:
	.zero		0
	.zero		64


//--------------------- .nv.constant0._Z3addPiS_S_ --------------------------
	.section	.nv.constant0._Z3addPiS_S_,"a",@progbits
	.sectionflags	@""
	.align	4
.nv.constant0._Z3addPiS_S_:
	.zero		920


//--------------------- SYMBOLS --------------------------

	.type		.nv.reservedSmem.offset0,@object
	.size		.nv.reservedSmem.offset0,0x4
	.type		vprintf,@function
